//
// Generated by NVIDIA NVVM Compiler
//
// Compiler Build ID: CL-36424714
// Cuda compilation tools, release 13.0, V13.0.88
// Based on NVVM 20.0.0
//

.version 9.0
.target sm_100
.address_size 64

	// .globl	_Z11process_aosP11ParticleAoSi

.visible .entry _Z11process_aosP11ParticleAoSi(
	.param .u64 .ptr .align 1 _Z11process_aosP11ParticleAoSi_param_0,
	.param .u32 _Z11process_aosP11ParticleAoSi_param_1
)
{
	.reg .pred 	%p<7>;
	.reg .b32 	%r<31>;
	.reg .b32 	%f<36>;
	.reg .b64 	%rd<11>;

	ld.param.u64 	%rd2, [_Z11process_aosP11ParticleAoSi_param_0];
	ld.param.u32 	%r12, [_Z11process_aosP11ParticleAoSi_param_1];
	cvta.to.global.u64 	%rd1, %rd2;
	mov.u32 	%r13, %ctaid.x;
	mov.u32 	%r14, %ntid.x;
	mov.u32 	%r15, %tid.x;
	mad.lo.s32 	%r29, %r13, %r14, %r15;
	mov.u32 	%r16, %nctaid.x;
	mul.lo.s32 	%r2, %r14, %r16;
	setp.ge.s32 	%p1, %r29, %r12;
	@%p1 bra 	$L__BB0_7;
	add.s32 	%r17, %r29, %r2;
	max.s32 	%r18, %r12, %r17;
	setp.lt.s32 	%p2, %r17, %r12;
	selp.u32 	%r19, 1, 0, %p2;
	add.s32 	%r20, %r17, %r19;
	sub.s32 	%r21, %r18, %r20;
	div.u32 	%r22, %r21, %r2;
	add.s32 	%r3, %r22, %r19;
	and.b32  	%r23, %r3, 3;
	setp.eq.s32 	%p3, %r23, 3;
	@%p3 bra 	$L__BB0_4;
	add.s32 	%r24, %r3, 1;
	and.b32  	%r25, %r24, 3;
	neg.s32 	%r27, %r25;
$L__BB0_3:
	.pragma "nounroll";
	mul.wide.s32 	%rd3, %r29, 16;
	add.s64 	%rd4, %rd1, %rd3;
	ld.global.f32 	%f1, [%rd4];
	ld.global.f32 	%f2, [%rd4+4];
	ld.global.f32 	%f3, [%rd4+8];
	ld.global.f32 	%f4, [%rd4+12];
	add.f32 	%f5, %f1, %f2;
	add.f32 	%f6, %f5, %f3;
	add.f32 	%f7, %f6, %f4;
	st.global.f32 	[%rd4], %f7;
	add.s32 	%r29, %r29, %r2;
	add.s32 	%r27, %r27, 1;
	setp.ne.s32 	%p4, %r27, 0;
	@%p4 bra 	$L__BB0_3;
$L__BB0_4:
	setp.lt.u32 	%p5, %r3, 3;
	@%p5 bra 	$L__BB0_7;
	mul.wide.s32 	%rd7, %r2, 16;
	shl.b32 	%r26, %r2, 2;
$L__BB0_6:
	mul.wide.s32 	%rd5, %r29, 16;
	add.s64 	%rd6, %rd1, %rd5;
	ld.global.f32 	%f8, [%rd6];
	ld.global.f32 	%f9, [%rd6+4];
	ld.global.f32 	%f10, [%rd6+8];
	ld.global.f32 	%f11, [%rd6+12];
	add.f32 	%f12, %f8, %f9;
	add.f32 	%f13, %f12, %f10;
	add.f32 	%f14, %f13, %f11;
	st.global.f32 	[%rd6], %f14;
	add.s64 	%rd8, %rd6, %rd7;
	ld.global.f32 	%f15, [%rd8];
	ld.global.f32 	%f16, [%rd8+4];
	ld.global.f32 	%f17, [%rd8+8];
	ld.global.f32 	%f18, [%rd8+12];
	add.f32 	%f19, %f15, %f16;
	add.f32 	%f20, %f19, %f17;
	add.f32 	%f21, %f20, %f18;
	st.global.f32 	[%rd8], %f21;
	add.s64 	%rd9, %rd8, %rd7;
	ld.global.f32 	%f22, [%rd9];
	ld.global.f32 	%f23, [%rd9+4];
	ld.global.f32 	%f24, [%rd9+8];
	ld.global.f32 	%f25, [%rd9+12];
	add.f32 	%f26, %f22, %f23;
	add.f32 	%f27, %f26, %f24;
	add.f32 	%f28, %f27, %f25;
	st.global.f32 	[%rd9], %f28;
	add.s64 	%rd10, %rd9, %rd7;
	ld.global.f32 	%f29, [%rd10];
	ld.global.f32 	%f30, [%rd10+4];
	ld.global.f32 	%f31, [%rd10+8];
	ld.global.f32 	%f32, [%rd10+12];
	add.f32 	%f33, %f29, %f30;
	add.f32 	%f34, %f33, %f31;
	add.f32 	%f35, %f34, %f32;
	st.global.f32 	[%rd10], %f35;
	add.s32 	%r29, %r26, %r29;
	setp.lt.s32 	%p6, %r29, %r12;
	@%p6 bra 	$L__BB0_6;
$L__BB0_7:
	ret;

}
	// .globl	_Z11process_soaPfS_S_S_i
.visible .entry _Z11process_soaPfS_S_S_i(
	.param .u64 .ptr .align 1 _Z11process_soaPfS_S_S_i_param_0,
	.param .u64 .ptr .align 1 _Z11process_soaPfS_S_S_i_param_1,
	.param .u64 .ptr .align 1 _Z11process_soaPfS_S_S_i_param_2,
	.param .u64 .ptr .align 1 _Z11process_soaPfS_S_S_i_param_3,
	.param .u32 _Z11process_soaPfS_S_S_i_param_4
)
{
	.reg .pred 	%p<7>;
	.reg .b32 	%r<31>;
	.reg .b32 	%f<36>;
	.reg .b64 	%rd<32>;

	ld.param.u64 	%rd5, [_Z11process_soaPfS_S_S_i_param_0];
	ld.param.u64 	%rd6, [_Z11process_soaPfS_S_S_i_param_1];
	ld.param.u64 	%rd7, [_Z11process_soaPfS_S_S_i_param_2];
	ld.param.u64 	%rd8, [_Z11process_soaPfS_S_S_i_param_3];
	ld.param.u32 	%r12, [_Z11process_soaPfS_S_S_i_param_4];
	cvta.to.global.u64 	%rd1, %rd8;
	cvta.to.global.u64 	%rd2, %rd7;
	cvta.to.global.u64 	%rd3, %rd6;
	cvta.to.global.u64 	%rd4, %rd5;
	mov.u32 	%r13, %ctaid.x;
	mov.u32 	%r14, %ntid.x;
	mov.u32 	%r15, %tid.x;
	mad.lo.s32 	%r29, %r13, %r14, %r15;
	mov.u32 	%r16, %nctaid.x;
	mul.lo.s32 	%r2, %r14, %r16;
	setp.ge.s32 	%p1, %r29, %r12;
	@%p1 bra 	$L__BB1_7;
	add.s32 	%r17, %r29, %r2;
	max.s32 	%r18, %r12, %r17;
	setp.lt.s32 	%p2, %r17, %r12;
	selp.u32 	%r19, 1, 0, %p2;
	add.s32 	%r20, %r17, %r19;
	sub.s32 	%r21, %r18, %r20;
	div.u32 	%r22, %r21, %r2;
	add.s32 	%r3, %r22, %r19;
	and.b32  	%r23, %r3, 3;
	setp.eq.s32 	%p3, %r23, 3;
	@%p3 bra 	$L__BB1_4;
	add.s32 	%r24, %r3, 1;
	and.b32  	%r25, %r24, 3;
	neg.s32 	%r27, %r25;
$L__BB1_3:
	.pragma "nounroll";
	mul.wide.s32 	%rd9, %r29, 4;
	add.s64 	%rd10, %rd1, %rd9;
	add.s64 	%rd11, %rd2, %rd9;
	add.s64 	%rd12, %rd3, %rd9;
	add.s64 	%rd13, %rd4, %rd9;
	ld.global.f32 	%f1, [%rd13];
	ld.global.f32 	%f2, [%rd12];
	ld.global.f32 	%f3, [%rd11];
	ld.global.f32 	%f4, [%rd10];
	add.f32 	%f5, %f1, %f2;
	add.f32 	%f6, %f5, %f3;
	add.f32 	%f7, %f6, %f4;
	st.global.f32 	[%rd13], %f7;
	add.s32 	%r29, %r29, %r2;
	add.s32 	%r27, %r27, 1;
	setp.ne.s32 	%p4, %r27, 0;
	@%p4 bra 	$L__BB1_3;
$L__BB1_4:
	setp.lt.u32 	%p5, %r3, 3;
	@%p5 bra 	$L__BB1_7;
	mul.wide.s32 	%rd19, %r2, 4;
	shl.b32 	%r26, %r2, 2;
$L__BB1_6:
	mul.wide.s32 	%rd14, %r29, 4;
	add.s64 	%rd15, %rd4, %rd14;
	ld.global.f32 	%f8, [%rd15];
	add.s64 	%rd16, %rd3, %rd14;
	ld.global.f32 	%f9, [%rd16];
	add.s64 	%rd17, %rd2, %rd14;
	ld.global.f32 	%f10, [%rd17];
	add.s64 	%rd18, %rd1, %rd14;
	ld.global.f32 	%f11, [%rd18];
	add.f32 	%f12, %f8, %f9;
	add.f32 	%f13, %f12, %f10;
	add.f32 	%f14, %f13, %f11;
	st.global.f32 	[%rd15], %f14;
	add.s64 	%rd20, %rd15, %rd19;
	ld.global.f32 	%f15, [%rd20];
	add.s64 	%rd21, %rd16, %rd19;
	ld.global.f32 	%f16, [%rd21];
	add.s64 	%rd22, %rd17, %rd19;
	ld.global.f32 	%f17, [%rd22];
	add.s64 	%rd23, %rd18, %rd19;
	ld.global.f32 	%f18, [%rd23];
	add.f32 	%f19, %f15, %f16;
	add.f32 	%f20, %f19, %f17;
	add.f32 	%f21, %f20, %f18;
	st.global.f32 	[%rd20], %f21;
	add.s64 	%rd24, %rd20, %rd19;
	ld.global.f32 	%f22, [%rd24];
	add.s64 	%rd25, %rd21, %rd19;
	ld.global.f32 	%f23, [%rd25];
	add.s64 	%rd26, %rd22, %rd19;
	ld.global.f32 	%f24, [%rd26];
	add.s64 	%rd27, %rd23, %rd19;
	ld.global.f32 	%f25, [%rd27];
	add.f32 	%f26, %f22, %f23;
	add.f32 	%f27, %f26, %f24;
	add.f32 	%f28, %f27, %f25;
	st.global.f32 	[%rd24], %f28;
	add.s64 	%rd28, %rd24, %rd19;
	ld.global.f32 	%f29, [%rd28];
	add.s64 	%rd29, %rd25, %rd19;
	ld.global.f32 	%f30, [%rd29];
	add.s64 	%rd30, %rd26, %rd19;
	ld.global.f32 	%f31, [%rd30];
	add.s64 	%rd31, %rd27, %rd19;
	ld.global.f32 	%f32, [%rd31];
	add.f32 	%f33, %f29, %f30;
	add.f32 	%f34, %f33, %f31;
	add.f32 	%f35, %f34, %f32;
	st.global.f32 	[%rd28], %f35;
	add.s32 	%r29, %r26, %r29;
	setp.lt.s32 	%p6, %r29, %r12;
	@%p6 bra 	$L__BB1_6;
$L__BB1_7:
	ret;

}


// ===== COMPILED SASS (sm_100) =====

	.target	sm_100

	.elftype	@"ET_EXEC"


//--------------------- .note.nv.tkinfo           --------------------------
	.section	.note.nv.tkinfo,"",@"SHT_NOTE"
	.sectionflags	@"SHF_NOTE_NV_TKINFO"
	.tkinfo
        /*0018*/ 	.word	0x00000002
        /*0030*/ 	.string	""
        /*0030*/ 	.string	"ptxas"
        /*0030*/ 	.string	"Cuda compilation tools, release 13.0, V13.0.88"
        /*0030*/ 	.string	"Build cuda_13.0.r13.0/compiler.36424714_0"
        /*0030*/ 	.string	"-arch sm_100 -m 64 "



//--------------------- .note.nv.cuinfo           --------------------------
	.section	.note.nv.cuinfo,"",@"SHT_NOTE"
	.sectionflags	@"SHF_NOTE_NV_CUINFO"
        /*0018*/ 	.short	0x0002
        /*001a*/ 	.short	0x0064
        /*001c*/ 	.short	0x0082
	.zero		2


//--------------------- .nv.info                  --------------------------
	.section	.nv.info,"",@"SHT_CUDA_INFO"
	.align	4


	//----- nvinfo : EIATTR_REGCOUNT
	.align		4
        /*0000*/ 	.byte	0x04, 0x2f
        /*0002*/ 	.short	(.L_1 - .L_0)
	.align		4
.L_0:
        /*0004*/ 	.word	index@(_Z11process_aosP11ParticleAoSi)
        /*0008*/ 	.word	0x00000010


	//----- nvinfo : EIATTR_FRAME_SIZE
	.align		4
.L_1:
        /*000c*/ 	.byte	0x04, 0x11
        /*000e*/ 	.short	(.L_3 - .L_2)
	.align		4
.L_2:
        /*0010*/ 	.word	index@(_Z11process_aosP11ParticleAoSi)
        /*0014*/ 	.word	0x00000000


	//----- nvinfo : EIATTR_REGCOUNT
	.align		4
.L_3:
        /*0018*/ 	.byte	0x04, 0x2f
        /*001a*/ 	.short	(.L_5 - .L_4)
	.align		4
.L_4:
        /*001c*/ 	.word	index@(_Z11process_soaPfS_S_S_i)
        /*0020*/ 	.word	0x00000018


	//----- nvinfo : EIATTR_FRAME_SIZE
	.align		4
.L_5:
        /*0024*/ 	.byte	0x04, 0x11
        /*0026*/ 	.short	(.L_7 - .L_6)
	.align		4
.L_6:
        /*0028*/ 	.word	index@(_Z11process_soaPfS_S_S_i)
        /*002c*/ 	.word	0x00000000


	//----- nvinfo : EIATTR_MIN_STACK_SIZE
	.align		4
.L_7:
        /*0030*/ 	.byte	0x04, 0x12
        /*0032*/ 	.short	(.L_9 - .L_8)
	.align		4
.L_8:
        /*0034*/ 	.word	index@(_Z11process_soaPfS_S_S_i)
        /*0038*/ 	.word	0x00000000


	//----- nvinfo : EIATTR_MIN_STACK_SIZE
	.align		4
.L_9:
        /*003c*/ 	.byte	0x04, 0x12
        /*003e*/ 	.short	(.L_11 - .L_10)
	.align		4
.L_10:
        /*0040*/ 	.word	index@(_Z11process_aosP11ParticleAoSi)
        /*0044*/ 	.word	0x00000000
.L_11:


//--------------------- .nv.compat                --------------------------
	.section	.nv.compat,"",@"SHT_CUDA_COMPAT_INFO"
	.align	4
        /*0000*/ 	.byte	0x02, 0x09, 0x00, 0x00, 0x02, 0x02, 0x01, 0x00, 0x02, 0x05, 0x05, 0x00, 0x03, 0x07, 0x01, 0x01
        /*0010*/ 	.byte	0x02, 0x03, 0x00, 0x00, 0x02, 0x06, 0x01, 0x00, 0x04, 0x0b, 0x08, 0x00, 0x09, 0x00, 0x00, 0x00
        /*0020*/ 	.byte	0x00, 0x00, 0x00, 0x00


//--------------------- .nv.info._Z11process_soaPfS_S_S_i --------------------------
	.section	.nv.info._Z11process_soaPfS_S_S_i,"",@"SHT_CUDA_INFO"
	.sectionflags	@""
	.align	4


	//----- nvinfo : EIATTR_CUDA_API_VERSION
	.align		4
        /*0000*/ 	.byte	0x04, 0x37
        /*0002*/ 	.short	(.L_13 - .L_12)
.L_12:
        /*0004*/ 	.word	0x00000082


	//----- nvinfo : EIATTR_KPARAM_INFO
	.align		4
.L_13:
        /*0008*/ 	.byte	0x04, 0x17
        /*000a*/ 	.short	(.L_15 - .L_14)
.L_14:
        /*000c*/ 	.word	0x00000000
        /*0010*/ 	.short	0x0004
        /*0012*/ 	.short	0x0020
        /*0014*/ 	.byte	0x00, 0xf0, 0x11, 0x00


	//----- nvinfo : EIATTR_KPARAM_INFO
	.align		4
.L_15:
        /*0018*/ 	.byte	0x04, 0x17
        /*001a*/ 	.short	(.L_17 - .L_16)
.L_16:
        /*001c*/ 	.word	0x00000000
        /*0020*/ 	.short	0x0003
        /*0022*/ 	.short	0x0018
        /*0024*/ 	.byte	0x00, 0xf5, 0x21, 0x00


	//----- nvinfo : EIATTR_KPARAM_INFO
	.align		4
.L_17:
        /*0028*/ 	.byte	0x04, 0x17
        /*002a*/ 	.short	(.L_19 - .L_18)
.L_18:
        /*002c*/ 	.word	0x00000000
        /*0030*/ 	.short	0x0002
        /*0032*/ 	.short	0x0010
        /*0034*/ 	.byte	0x00, 0xf5, 0x21, 0x00


	//----- nvinfo : EIATTR_KPARAM_INFO
	.align		4
.L_19:
        /*0038*/ 	.byte	0x04, 0x17
        /*003a*/ 	.short	(.L_21 - .L_20)
.L_20:
        /*003c*/ 	.word	0x00000000
        /*0040*/ 	.short	0x0001
        /*0042*/ 	.short	0x0008
        /*0044*/ 	.byte	0x00, 0xf5, 0x21, 0x00


	//----- nvinfo : EIATTR_KPARAM_INFO
	.align		4
.L_21:
        /*0048*/ 	.byte	0x04, 0x17
        /*004a*/ 	.short	(.L_23 - .L_22)
.L_22:
        /*004c*/ 	.word	0x00000000
        /*0050*/ 	.short	0x0000
        /*0052*/ 	.short	0x0000
        /*0054*/ 	.byte	0x00, 0xf5, 0x21, 0x00


	//----- nvinfo : EIATTR_SPARSE_MMA_MASK
	.align		4
.L_23:
        /*0058*/ 	.byte	0x03, 0x50
        /*005a*/ 	.short	0x0000


	//----- nvinfo : EIATTR_MAXREG_COUNT
	.align		4
        /*005c*/ 	.byte	0x03, 0x1b
        /*005e*/ 	.short	0x00ff


	//----- nvinfo : EIATTR_MERCURY_ISA_VERSION
	.align		4
        /*0060*/ 	.byte	0x03, 0x5f
        /*0062*/ 	.short	0x0101


	//----- nvinfo : EIATTR_VRC_CTA_INIT_COUNT
	.align		4
        /*0064*/ 	.byte	0x02, 0x4a
	.zero		1
	.zero		1


	//----- nvinfo : EIATTR_EXIT_INSTR_OFFSETS
	.align		4
        /*0068*/ 	.byte	0x04, 0x1c
        /*006a*/ 	.short	(.L_25 - .L_24)


	//   ....[0]....
.L_24:
        /*006c*/ 	.word	0x00000090


	//   ....[1]....
        /*0070*/ 	.word	0x00000400


	//   ....[2]....
        /*0074*/ 	.word	0x00000780


	//----- nvinfo : EIATTR_CRS_STACK_SIZE
	.align		4
.L_25:
        /*0078*/ 	.byte	0x04, 0x1e
        /*007a*/ 	.short	(.L_27 - .L_26)
.L_26:
        /*007c*/ 	.word	0x00000000


	//----- nvinfo : EIATTR_CBANK_PARAM_SIZE
	.align		4
.L_27:
        /*0080*/ 	.byte	0x03, 0x19
        /*0082*/ 	.short	0x0024


	//----- nvinfo : EIATTR_PARAM_CBANK
	.align		4
        /*0084*/ 	.byte	0x04, 0x0a
        /*0086*/ 	.short	(.L_29 - .L_28)
	.align		4
.L_28:
        /*0088*/ 	.word	index@(.nv.constant0._Z11process_soaPfS_S_S_i)
        /*008c*/ 	.short	0x0380
        /*008e*/ 	.short	0x0024


	//----- nvinfo : EIATTR_SW_WAR
	.align		4
.L_29:
        /*0090*/ 	.byte	0x04, 0x36
        /*0092*/ 	.short	(.L_31 - .L_30)
.L_30:
        /*0094*/ 	.word	0x00000008
.L_31:


//--------------------- .nv.info._Z11process_aosP11ParticleAoSi --------------------------
	.section	.nv.info._Z11process_aosP11ParticleAoSi,"",@"SHT_CUDA_INFO"
	.sectionflags	@""
	.align	4


	//----- nvinfo : EIATTR_CUDA_API_VERSION
	.align		4
        /*0000*/ 	.byte	0x04, 0x37
        /*0002*/ 	.short	(.L_33 - .L_32)
.L_32:
        /*0004*/ 	.word	0x00000082


	//----- nvinfo : EIATTR_KPARAM_INFO
	.align		4
.L_33:
        /*0008*/ 	.byte	0x04, 0x17
        /*000a*/ 	.short	(.L_35 - .L_34)
.L_34:
        /*000c*/ 	.word	0x00000000
        /*0010*/ 	.short	0x0001
        /*0012*/ 	.short	0x0008
        /*0014*/ 	.byte	0x00, 0xf0, 0x11, 0x00


	//----- nvinfo : EIATTR_KPARAM_INFO
	.align		4
.L_35:
        /*0018*/ 	.byte	0x04, 0x17
        /*001a*/ 	.short	(.L_37 - .L_36)
.L_36:
        /*001c*/ 	.word	0x00000000
        /*0020*/ 	.short	0x0000
        /*0022*/ 	.short	0x0000
        /*0024*/ 	.byte	0x00, 0xf5, 0x21, 0x00


	//----- nvinfo : EIATTR_SPARSE_MMA_MASK
	.align		4
.L_37:
        /*0028*/ 	.byte	0x03, 0x50
        /*002a*/ 	.short	0x0000


	//----- nvinfo : EIATTR_MAXREG_COUNT
	.align		4
        /*002c*/ 	.byte	0x03, 0x1b
        /*002e*/ 	.short	0x00ff


	//----- nvinfo : EIATTR_MERCURY_ISA_VERSION
	.align		4
        /*0030*/ 	.byte	0x03, 0x5f
        /*0032*/ 	.short	0x0101


	//----- nvinfo : EIATTR_VRC_CTA_INIT_COUNT
	.align		4
        /*0034*/ 	.byte	0x02, 0x4a
	.zero		1
	.zero		1


	//----- nvinfo : EIATTR_EXIT_INSTR_OFFSETS
	.align		4
        /*0038*/ 	.byte	0x04, 0x1c
        /*003a*/ 	.short	(.L_39 - .L_38)


	//   ....[0]....
.L_38:
        /*003c*/ 	.word	0x00000090


	//   ....[1]....
        /*0040*/ 	.word	0x000003a0


	//   ....[2]....
        /*0044*/ 	.word	0x00000630


	//----- nvinfo : EIATTR_CRS_STACK_SIZE
	.align		4
.L_39:
        /*0048*/ 	.byte	0x04, 0x1e
        /*004a*/ 	.short	(.L_41 - .L_40)
.L_40:
        /*004c*/ 	.word	0x00000000


	//----- nvinfo : EIATTR_CBANK_PARAM_SIZE
	.align		4
.L_41:
        /*0050*/ 	.byte	0x03, 0x19
        /*0052*/ 	.short	0x000c


	//----- nvinfo : EIATTR_PARAM_CBANK
	.align		4
        /*0054*/ 	.byte	0x04, 0x0a
        /*0056*/ 	.short	(.L_43 - .L_42)
	.align		4
.L_42:
        /*0058*/ 	.word	index@(.nv.constant0._Z11process_aosP11ParticleAoSi)
        /*005c*/ 	.short	0x0380
        /*005e*/ 	.short	0x000c


	//----- nvinfo : EIATTR_SW_WAR
	.align		4
.L_43:
        /*0060*/ 	.byte	0x04, 0x36
        /*0062*/ 	.short	(.L_45 - .L_44)
.L_44:
        /*0064*/ 	.word	0x00000008
.L_45:


//--------------------- .nv.callgraph             --------------------------
	.section	.nv.callgraph,"",@"SHT_CUDA_CALLGRAPH"
	.align	4
	.sectionentsize	8
	.align		4
        /*0000*/ 	.word	0x00000000
	.align		4
        /*0004*/ 	.word	0xffffffff
	.align		4
        /*0008*/ 	.word	0x00000000
	.align		4
        /*000c*/ 	.word	0xfffffffe
	.align		4
        /*0010*/ 	.word	0x00000000
	.align		4
        /*0014*/ 	.word	0xfffffffd
	.align		4
        /*0018*/ 	.word	0x00000000
	.align		4
        /*001c*/ 	.word	0xfffffffc


//--------------------- .text._Z11process_soaPfS_S_S_i --------------------------
	.section	.text._Z11process_soaPfS_S_S_i,"ax",@progbits
	.align	128
        .global         _Z11process_soaPfS_S_S_i
        .type           _Z11process_soaPfS_S_S_i,@function
        .size           _Z11process_soaPfS_S_S_i,(.L_x_10 - _Z11process_soaPfS_S_S_i)
        .other          _Z11process_soaPfS_S_S_i,@"STO_CUDA_ENTRY STV_DEFAULT"
_Z11process_soaPfS_S_S_i:
.text._Z11process_soaPfS_S_S_i:
[----:B------:R-:W-:Y:S01]  /*0000*/  LDC R1, c[0x0][0x37c] ;  /* 0x0000df00ff017b82 */ /* 0x000fe20000000800 */
[----:B------:R-:W0:Y:S07]  /*0010*/  S2R R3, SR_TID.X ;  /* 0x0000000000037919 */ /* 0x000e2e0000002100 */
[----:B------:R-:W0:Y:S01]  /*0020*/  S2UR UR4, SR_CTAID.X ;  /* 0x00000000000479c3 */ /* 0x000e220000002500 */
[----:B------:R-:W1:Y:S07]  /*0030*/  LDCU UR6, c[0x0][0x3a0] ;  /* 0x00007400ff0677ac */ /* 0x000e6e0008000800 */
[----:B------:R-:W0:Y:S01]  /*0040*/  LDC R0, c[0x0][0x360] ;  /* 0x0000d800ff007b82 */ /* 0x000e220000000800 */
[----:B------:R-:W2:Y:S01]  /*0050*/  LDCU UR5, c[0x0][0x370] ;  /* 0x00006e00ff0577ac */ /* 0x000ea20008000800 */
[----:B0-----:R-:W-:-:S02]  /*0060*/  IMAD R3, R0, UR4, R3 ;  /* 0x0000000400037c24 */ /* 0x001fc4000f8e0203 */
[----:B--2---:R-:W-:-:S03]  /*0070*/  IMAD R0, R0, UR5, RZ ;  /* 0x0000000500007c24 */ /* 0x004fc6000f8e02ff */
[----:B-1----:R-:W-:-:S13]  /*0080*/  ISETP.GE.AND P0, PT, R3, UR6, PT ;  /* 0x0000000603007c0c */ /* 0x002fda000bf06270 */
[----:B------:R-:W-:Y:S05]  /*0090*/  @P0 EXIT ;  /* 0x000000000000094d */ /* 0x000fea0003800000 */
[----:B------:R-:W0:Y:S01]  /*00a0*/  I2F.U32.RP R8, R0 ;  /* 0x0000000000087306 */ /* 0x000e220000209000 */
[----:B------:R-:W-:Y:S01]  /*00b0*/  IADD3 R2, PT, PT, R0, R3, RZ ;  /* 0x0000000300027210 */ /* 0x000fe20007ffe0ff */
[----:B------:R-:W1:Y:S01]  /*00c0*/  LDCU.64 UR4, c[0x0][0x358] ;  /* 0x00006b00ff0477ac */ /* 0x000e620008000a00 */
[----:B------:R-:W-:Y:S01]  /*00d0*/  IADD3 R9, PT, PT, RZ, -R0, RZ ;  /* 0x80000000ff097210 */ /* 0x000fe20007ffe0ff */
[----:B------:R-:W-:Y:S01]  /*00e0*/  BSSY.RECONVERGENT B0, `(.L_x_0) ;  /* 0x0000031000007945 */ /* 0x000fe20003800200 */
[C---:B------:R-:W-:Y:S02]  /*00f0*/  ISETP.GE.AND P0, PT, R2.reuse, UR6, PT ;  /* 0x0000000602007c0c */ /* 0x040fe4000bf06270 */
[----:B------:R-:W-:Y:S02]  /*0100*/  VIMNMX R7, PT, PT, R2, UR6, !PT ;  /* 0x0000000602077c48 */ /* 0x000fe4000ffe0100 */
[----:B------:R-:W-:Y:S02]  /*0110*/  SEL R6, RZ, 0x1, P0 ;  /* 0x00000001ff067807 */ /* 0x000fe40000000000 */
[----:B------:R-:W-:-:S02]  /*0120*/  ISETP.NE.U32.AND P2, PT, R0, RZ, PT ;  /* 0x000000ff0000720c */ /* 0x000fc40003f45070 */
[----:B------:R-:W-:Y:S01]  /*0130*/  IADD3 R7, PT, PT, R7, -R2, -R6 ;  /* 0x8000000207077210 */ /* 0x000fe20007ffe806 */
[----:B0-----:R-:W0:Y:S02]  /*0140*/  MUFU.RCP R8, R8 ;  /* 0x0000000800087308 */ /* 0x001e240000001000 */
[----:B0-----:R-:W-:-:S06]  /*0150*/  IADD3 R4, PT, PT, R8, 0xffffffe, RZ ;  /* 0x0ffffffe08047810 */ /* 0x001fcc0007ffe0ff */
[----:B------:R0:W2:Y:S02]  /*0160*/  F2I.FTZ.U32.TRUNC.NTZ R5, R4 ;  /* 0x0000000400057305 */ /* 0x0000a4000021f000 */
[----:B0-----:R-:W-:Y:S02]  /*0170*/  HFMA2 R4, -RZ, RZ, 0, 0 ;  /* 0x00000000ff047431 */ /* 0x001fe400000001ff */
[----:B--2---:R-:W-:-:S04]  /*0180*/  IMAD R9, R9, R5, RZ ;  /* 0x0000000509097224 */ /* 0x004fc800078e02ff */
[----:B------:R-:W-:-:S06]  /*0190*/  IMAD.HI.U32 R8, R5, R9, R4 ;  /* 0x0000000905087227 */ /* 0x000fcc00078e0004 */
[----:B------:R-:W-:-:S05]  /*01a0*/  IMAD.HI.U32 R5, R8, R7, RZ ;  /* 0x0000000708057227 */ /* 0x000fca00078e00ff */
[----:B------:R-:W-:-:S05]  /*01b0*/  IADD3 R2, PT, PT, -R5, RZ, RZ ;  /* 0x000000ff05027210 */ /* 0x000fca0007ffe1ff */
[----:B------:R-:W-:-:S05]  /*01c0*/  IMAD R7, R0, R2, R7 ;  /* 0x0000000200077224 */ /* 0x000fca00078e0207 */
[----:B------:R-:W-:-:S13]  /*01d0*/  ISETP.GE.U32.AND P0, PT, R7, R0, PT ;  /* 0x000000000700720c */ /* 0x000fda0003f06070 */
[----:B------:R-:W-:Y:S02]  /*01e0*/  @P0 IADD3 R7, PT, PT, -R0, R7, RZ ;  /* 0x0000000700070210 */ /* 0x000fe40007ffe1ff */
[----:B------:R-:W-:Y:S02]  /*01f0*/  @P0 IADD3 R5, PT, PT, R5, 0x1, RZ ;  /* 0x0000000105050810 */ /* 0x000fe40007ffe0ff */
[----:B------:R-:W-:-:S13]  /*0200*/  ISETP.GE.U32.AND P1, PT, R7, R0, PT ;  /* 0x000000000700720c */ /* 0x000fda0003f26070 */
[----:B------:R-:W-:Y:S02]  /*0210*/  @P1 IADD3 R5, PT, PT, R5, 0x1, RZ ;  /* 0x0000000105051810 */ /* 0x000fe40007ffe0ff */
[----:B------:R-:W-:-:S04]  /*0220*/  @!P2 LOP3.LUT R5, RZ, R0, RZ, 0x33, !PT ;  /* 0x00000000ff05a212 */ /* 0x000fc800078e33ff */
[----:B------:R-:W-:-:S04]  /*0230*/  IADD3 R2, PT, PT, R6, R5, RZ ;  /* 0x0000000506027210 */ /* 0x000fc80007ffe0ff */
[C---:B------:R-:W-:Y:S02]  /*0240*/  LOP3.LUT R4, R2.reuse, 0x3, RZ, 0xc0, !PT ;  /* 0x0000000302047812 */ /* 0x040fe400078ec0ff */
[----:B------:R-:W-:Y:S02]  /*0250*/  ISETP.GE.U32.AND P1, PT, R2, 0x3, PT ;  /* 0x000000030200780c */ /* 0x000fe40003f26070 */
[----:B------:R-:W-:-:S13]  /*0260*/  ISETP.NE.AND P0, PT, R4, 0x3, PT ;  /* 0x000000030400780c */ /* 0x000fda0003f05270 */
[----:B-1----:R-:W-:Y:S05]  /*0270*/  @!P0 BRA `(.L_x_1) ;  /* 0x00000000005c8947 */ /* 0x002fea0003800000 */
[----:B------:R-:W0:Y:S01]  /*0280*/  LDC.64 R4, c[0x0][0x390] ;  /* 0x0000e400ff047b82 */ /* 0x000e220000000a00 */
[----:B------:R-:W-:-:S04]  /*0290*/  IADD3 R2, PT, PT, R2, 0x1, RZ ;  /* 0x0000000102027810 */ /* 0x000fc80007ffe0ff */
[----:B------:R-:W-:-:S03]  /*02a0*/  LOP3.LUT R2, R2, 0x3, RZ, 0xc0, !PT ;  /* 0x0000000302027812 */ /* 0x000fc600078ec0ff */
[----:B------:R-:W1:Y:S01]  /*02b0*/  LDC.64 R6, c[0x0][0x398] ;  /* 0x0000e600ff067b82 */ /* 0x000e620000000a00 */
[----:B------:R-:W-:-:S07]  /*02c0*/  IADD3 R2, PT, PT, -R2, RZ, RZ ;  /* 0x000000ff02027210 */ /* 0x000fce0007ffe1ff */
[----:B------:R-:W2:Y:S08]  /*02d0*/  LDC.64 R8, c[0x0][0x380] ;  /* 0x0000e000ff087b82 */ /* 0x000eb00000000a00 */
[----:B------:R-:W3:Y:S02]  /*02e0*/  LDC.64 R10, c[0x0][0x388] ;  /* 0x0000e200ff0a7b82 */ /* 0x000ee40000000a00 */
.L_x_2:
[----:B---3--:R-:W-:-:S04]  /*02f0*/  IMAD.WIDE R18, R3, 0x4, R10 ;  /* 0x0000000403127825 */ /* 0x008fc800078e020a */
[C---:B--2-4-:R-:W-:Y:S02]  /*0300*/  IMAD.WIDE R12, R3.reuse, 0x4, R8 ;  /* 0x00000004030c7825 */ /* 0x054fe400078e0208 */
[----:B------:R-:W2:Y:S02]  /*0310*/  LDG.E R19, desc[UR4][R18.64] ;  /* 0x0000000412137981 */ /* 0x000ea4000c1e1900 */
[C---:B0-----:R-:W-:Y:S02]  /*0320*/  IMAD.WIDE R16, R3.reuse, 0x4, R4 ;  /* 0x0000000403107825 */ /* 0x041fe400078e0204 */
[----:B------:R-:W2:Y:S02]  /*0330*/  LDG.E R20, desc[UR4][R12.64] ;  /* 0x000000040c147981 */ /* 0x000ea4000c1e1900 */
[----:B-1----:R-:W-:Y:S02]  /*0340*/  IMAD.WIDE R14, R3, 0x4, R6 ;  /* 0x00000004030e7825 */ /* 0x002fe400078e0206 */
[----:B------:R-:W3:Y:S04]  /*0350*/  LDG.E R16, desc[UR4][R16.64] ;  /* 0x0000000410107981 */ /* 0x000ee8000c1e1900 */
[----:B------:R-:W4:Y:S01]  /*0360*/  LDG.E R14, desc[UR4][R14.64] ;  /* 0x000000040e0e7981 */ /* 0x000f22000c1e1900 */
[----:B------:R-:W-:-:S04]  /*0370*/  IADD3 R2, PT, PT, R2, 0x1, RZ ;  /* 0x0000000102027810 */ /* 0x000fc80007ffe0ff */
[----:B------:R-:W-:Y:S02]  /*0380*/  ISETP.NE.AND P0, PT, R2, RZ, PT ;  /* 0x000000ff0200720c */ /* 0x000fe40003f05270 */
[----:B------:R-:W-:Y:S01]  /*0390*/  IADD3 R3, PT, PT, R0, R3, RZ ;  /* 0x0000000300037210 */ /* 0x000fe20007ffe0ff */
[----:B--2---:R-:W-:-:S04]  /*03a0*/  FADD R21, R20, R19 ;  /* 0x0000001314157221 */ /* 0x004fc80000000000 */
[----:B---3--:R-:W-:-:S04]  /*03b0*/  FADD R21, R16, R21 ;  /* 0x0000001510157221 */ /* 0x008fc80000000000 */
[----:B----4-:R-:W-:-:S05]  /*03c0*/  FADD R21, R14, R21 ;  /* 0x000000150e157221 */ /* 0x010fca0000000000 */
[----:B------:R4:W-:Y:S01]  /*03d0*/  STG.E desc[UR4][R12.64], R21 ;  /* 0x000000150c007986 */ /* 0x0009e2000c101904 */
[----:B------:R-:W-:Y:S05]  /*03e0*/  @P0 BRA `(.L_x_2) ;  /* 0xfffffffc00c00947 */ /* 0x000fea000383ffff */
.L_x_1:
[----:B------:R-:W-:Y:S05]  /*03f0*/  BSYNC.RECONVERGENT B0 ;  /* 0x0000000000007941 */ /* 0x000fea0003800200 */
.L_x_0:
[----:B------:R-:W-:Y:S05]  /*0400*/  @!P1 EXIT ;  /* 0x000000000000994d */ /* 0x000fea0003800000 */
.L_x_3:
[----:B0-----:R-:W0:Y:S08]  /*0410*/  LDC.64 R4, c[0x0][0x380] ;  /* 0x0000e000ff047b82 */ /* 0x001e300000000a00 */
[----:B------:R-:W1:Y:S08]  /*0420*/  LDC.64 R8, c[0x0][0x388] ;  /* 0x0000e200ff087b82 */ /* 0x000e700000000a00 */
[----:B------:R-:W2:Y:S08]  /*0430*/  LDC.64 R10, c[0x0][0x390] ;  /* 0x0000e400ff0a7b82 */ /* 0x000eb00000000a00 */
[----:B------:R-:W3:Y:S01]  /*0440*/  LDC.64 R6, c[0x0][0x398] ;  /* 0x0000e600ff067b82 */ /* 0x000ee20000000a00 */
[----:B0-----:R-:W-:-:S05]  /*0450*/  IMAD.WIDE R4, R3, 0x4, R4 ;  /* 0x0000000403047825 */ /* 0x001fca00078e0204 */
[----:B------:R-:W5:Y:S01]  /*0460*/  LDG.E R2, desc[UR4][R4.64] ;  /* 0x0000000404027981 */ /* 0x000f62000c1e1900 */
[----:B-1----:R-:W-:-:S05]  /*0470*/  IMAD.WIDE R8, R3, 0x4, R8 ;  /* 0x0000000403087825 */ /* 0x002fca00078e0208 */
[----:B----4-:R-:W5:Y:S01]  /*0480*/  LDG.E R13, desc[UR4][R8.64] ;  /* 0x00000004080d7981 */ /* 0x010f62000c1e1900 */
[----:B--2---:R-:W-:-:S05]  /*0490*/  IMAD.WIDE R10, R3, 0x4, R10 ;  /* 0x00000004030a7825 */ /* 0x004fca00078e020a */
[----:B------:R-:W2:Y:S01]  /*04a0*/  LDG.E R12, desc[UR4][R10.64] ;  /* 0x000000040a0c7981 */ /* 0x000ea2000c1e1900 */
[----:B---3--:R-:W-:-:S05]  /*04b0*/  IMAD.WIDE R6, R3, 0x4, R6 ;  /* 0x0000000403067825 */ /* 0x008fca00078e0206 */
[----:B------:R-:W3:Y:S01]  /*04c0*/  LDG.E R14, desc[UR4][R6.64] ;  /* 0x00000004060e7981 */ /* 0x000ee2000c1e1900 */
[----:B------:R-:W-:-:S04]  /*04d0*/  IMAD.WIDE R16, R0, 0x4, R10 ;  /* 0x0000000400107825 */ /* 0x000fc800078e020a */
[----:B-----5:R-:W-:-:S04]  /*04e0*/  FADD R13, R2, R13 ;  /* 0x0000000d020d7221 */ /* 0x020fc80000000000 */
[----:B--2---:R-:W-:-:S04]  /*04f0*/  FADD R13, R12, R13 ;  /* 0x0000000d0c0d7221 */ /* 0x004fc80000000000 */
[----:B---3--:R-:W-:Y:S01]  /*0500*/  FADD R19, R14, R13 ;  /* 0x0000000d0e137221 */ /* 0x008fe20000000000 */
[----:B------:R-:W-:-:S04]  /*0510*/  IMAD.WIDE R12, R0, 0x4, R4 ;  /* 0x00000004000c7825 */ /* 0x000fc800078e0204 */
[C---:B------:R-:W-:Y:S01]  /*0520*/  IMAD.WIDE R14, R0.reuse, 0x4, R8 ;  /* 0x00000004000e7825 */ /* 0x040fe200078e0208 */
[----:B------:R0:W-:Y:S04]  /*0530*/  STG.E desc[UR4][R4.64], R19 ;  /* 0x0000001304007986 */ /* 0x0001e8000c101904 */
[----:B------:R-:W2:Y:S01]  /*0540*/  LDG.E R2, desc[UR4][R12.64] ;  /* 0x000000040c027981 */ /* 0x000ea2000c1e1900 */
[----:B------:R-:W-:-:S03]  /*0550*/  IMAD.WIDE R8, R0, 0x4, R6 ;  /* 0x0000000400087825 */ /* 0x000fc600078e0206 */
[----:B------:R-:W2:Y:S04]  /*0560*/  LDG.E R21, desc[UR4][R14.64] ;  /* 0x000000040e157981 */ /* 0x000ea8000c1e1900 */
[----:B------:R-:W3:Y:S04]  /*0570*/  LDG.E R6, desc[UR4][R16.64] ;  /* 0x0000000410067981 */ /* 0x000ee8000c1e1900 */
[----:B------:R-:W4:Y:S01]  /*0580*/  LDG.E R7, desc[UR4][R8.64] ;  /* 0x0000000408077981 */ /* 0x000f22000c1e1900 */
[----:B0-----:R-:W-:-:S04]  /*0590*/  IMAD.WIDE R4, R0, 0x4, R14 ;  /* 0x0000000400047825 */ /* 0x001fc800078e020e */
[----:B------:R-:W-:-:S04]  /*05a0*/  IMAD.WIDE R18, R0, 0x4, R16 ;  /* 0x0000000400127825 */ /* 0x000fc800078e0210 */
[----:B------:R-:W-:-:S04]  /*05b0*/  IMAD.WIDE R10, R0, 0x4, R8 ;  /* 0x00000004000a7825 */ /* 0x000fc800078e0208 */
[----:B--2---:R-:W-:-:S04]  /*05c0*/  FADD R21, R2, R21 ;  /* 0x0000001502157221 */ /* 0x004fc80000000000 */
[----:B---3--:R-:W-:-:S04]  /*05d0*/  FADD R6, R6, R21 ;  /* 0x0000001506067221 */ /* 0x008fc80000000000 */
[----:B----4-:R-:W-:Y:S01]  /*05e0*/  FADD R21, R7, R6 ;  /* 0x0000000607157221 */ /* 0x010fe20000000000 */
[----:B------:R-:W-:-:S04]  /*05f0*/  IMAD.WIDE R6, R0, 0x4, R12 ;  /* 0x0000000400067825 */ /* 0x000fc800078e020c */
[----:B------:R0:W-:Y:S04]  /*0600*/  STG.E desc[UR4][R12.64], R21 ;  /* 0x000000150c007986 */ /* 0x0001e8000c101904 */
[----:B------:R-:W2:Y:S04]  /*0610*/  LDG.E R2, desc[UR4][R6.64] ;  /* 0x0000000406027981 */ /* 0x000ea8000c1e1900 */
[----:B------:R-:W2:Y:S04]  /*0620*/  LDG.E R15, desc[UR4][R4.64] ;  /* 0x00000004040f7981 */ /* 0x000ea8000c1e1900 */
[----:B------:R-:W3:Y:S04]  /*0630*/  LDG.E R8, desc[UR4][R18.64] ;  /* 0x0000000412087981 */ /* 0x000ee8000c1e1900 */
[----:B------:R-:W4:Y:S01]  /*0640*/  LDG.E R9, desc[UR4][R10.64] ;  /* 0x000000040a097981 */ /* 0x000f22000c1e1900 */
[----:B0-----:R-:W-:-:S04]  /*0650*/  IMAD.WIDE R12, R0, 0x4, R18 ;  /* 0x00000004000c7825 */ /* 0x001fc800078e0212 */
[----:B--2---:R-:W-:-:S04]  /*0660*/  FADD R15, R2, R15 ;  /* 0x0000000f020f7221 */ /* 0x004fc80000000000 */
[----:B---3--:R-:W-:Y:S01]  /*0670*/  FADD R8, R8, R15 ;  /* 0x0000000f08087221 */ /* 0x008fe20000000000 */
[----:B------:R-:W-:-:S04]  /*0680*/  IMAD.WIDE R14, R0, 0x4, R4 ;  /* 0x00000004000e7825 */ /* 0x000fc800078e0204 */
[----:B----4-:R-:W-:Y:S01]  /*0690*/  FADD R17, R9, R8 ;  /* 0x0000000809117221 */ /* 0x010fe20000000000 */
[----:B------:R-:W-:-:S04]  /*06a0*/  IMAD.WIDE R8, R0, 0x4, R6 ;  /* 0x0000000400087825 */ /* 0x000fc800078e0206 */
[----:B------:R0:W-:Y:S01]  /*06b0*/  STG.E desc[UR4][R6.64], R17 ;  /* 0x0000001106007986 */ /* 0x0001e2000c101904 */
[----:B------:R-:W-:-:S03]  /*06c0*/  IMAD.WIDE R4, R0, 0x4, R10 ;  /* 0x0000000400047825 */ /* 0x000fc600078e020a */
[----:B------:R-:W2:Y:S04]  /*06d0*/  LDG.E R15, desc[UR4][R14.64] ;  /* 0x000000040e0f7981 */ /* 0x000ea8000c1e1900 */
[----:B------:R-:W2:Y:S04]  /*06e0*/  LDG.E R2, desc[UR4][R8.64] ;  /* 0x0000000408027981 */ /* 0x000ea8000c1e1900 */
[----:B------:R-:W3:Y:S04]  /*06f0*/  LDG.E R12, desc[UR4][R12.64] ;  /* 0x000000040c0c7981 */ /* 0x000ee8000c1e1900 */
[----:B------:R-:W4:Y:S01]  /*0700*/  LDG.E R4, desc[UR4][R4.64] ;  /* 0x0000000404047981 */ /* 0x000f22000c1e1900 */
[----:B------:R-:W-:-:S04]  /*0710*/  LEA R3, R0, R3, 0x2 ;  /* 0x0000000300037211 */ /* 0x000fc800078e10ff */
[----:B------:R-:W-:Y:S01]  /*0720*/  ISETP.GE.AND P0, PT, R3, UR6, PT ;  /* 0x0000000603007c0c */ /* 0x000fe2000bf06270 */
[----:B--2---:R-:W-:-:S04]  /*0730*/  FADD R11, R2, R15 ;  /* 0x0000000f020b7221 */ /* 0x004fc80000000000 */
[----:B---3--:R-:W-:-:S04]  /*0740*/  FADD R11, R12, R11 ;  /* 0x0000000b0c0b7221 */ /* 0x008fc80000000000 */
[----:B----4-:R-:W-:-:S05]  /*0750*/  FADD R11, R4, R11 ;  /* 0x0000000b040b7221 */ /* 0x010fca0000000000 */
[----:B------:R0:W-:Y:S01]  /*0760*/  STG.E desc[UR4][R8.64], R11 ;  /* 0x0000000b08007986 */ /* 0x0001e2000c101904 */
[----:B------:R-:W-:Y:S05]  /*0770*/  @!P0 BRA `(.L_x_3) ;  /* 0xfffffffc00248947 */ /* 0x000fea000383ffff */
[----:B------:R-:W-:Y:S05]  /*0780*/  EXIT ;  /* 0x000000000000794d */ /* 0x000fea0003800000 */
.L_x_4:
[----:B------:R-:W-:-:S00]  /*0790*/  BRA `(.L_x_4) ;  /* 0xfffffffc00fc7947 */ /* 0x000fc0000383ffff */
[----:B------:R-:W-:-:S00]  /*07a0*/  NOP ;  /* 0x0000000000007918 */ /* 0x000fc00000000000 */
        /* <DEDUP_REMOVED lines=13> */
.L_x_10:


//--------------------- .text._Z11process_aosP11ParticleAoSi --------------------------
	.section	.text._Z11process_aosP11ParticleAoSi,"ax",@progbits
	.align	128
        .global         _Z11process_aosP11ParticleAoSi
        .type           _Z11process_aosP11ParticleAoSi,@function
        .size           _Z11process_aosP11ParticleAoSi,(.L_x_11 - _Z11process_aosP11ParticleAoSi)
        .other          _Z11process_aosP11ParticleAoSi,@"STO_CUDA_ENTRY STV_DEFAULT"
_Z11process_aosP11ParticleAoSi:
.text._Z11process_aosP11ParticleAoSi:
        /* <DEDUP_REMOVED lines=40> */
[----:B------:R-:W-:-:S04]  /*0280*/  IADD3 R2, PT, PT, R2, 0x1, RZ ;  /* 0x0000000102027810 */ /* 0x000fc80007ffe0ff */
[----:B------:R-:W-:-:S04]  /*0290*/  LOP3.LUT R2, R2, 0x3, RZ, 0xc0, !PT ;  /* 0x0000000302027812 */ /* 0x000fc800078ec0ff */
[----:B------:R-:W-:-:S07]  /*02a0*/  IADD3 R2, PT, PT, -R2, RZ, RZ ;  /* 0x000000ff02027210 */ /* 0x000fce0007ffe1ff */
.L_x_7:
[----:B0-----:R-:W0:Y:S02]  /*02b0*/  LDC.64 R4, c[0x0][0x380] ;  /* 0x0000e000ff047b82 */ /* 0x001e240000000a00 */
[----:B0-----:R-:W-:-:S05]  /*02c0*/  IMAD.WIDE R4, R3, 0x10, R4 ;  /* 0x0000001003047825 */ /* 0x001fca00078e0204 */
[----:B------:R-:W2:Y:S04]  /*02d0*/  LDG.E R6, desc[UR4][R4.64] ;  /* 0x0000000404067981 */ /* 0x000ea8000c1e1900 */
[----:B------:R-:W2:Y:S04]  /*02e0*/  LDG.E R7, desc[UR4][R4.64+0x4] ;  /* 0x0000040404077981 */ /* 0x000ea8000c1e1900 */
[----:B------:R-:W3:Y:S04]  /*02f0*/  LDG.E R8, desc[UR4][R4.64+0x8] ;  /* 0x0000080404087981 */ /* 0x000ee8000c1e1900 */
[----:B------:R-:W4:Y:S01]  /*0300*/  LDG.E R9, desc[UR4][R4.64+0xc] ;  /* 0x00000c0404097981 */ /* 0x000f22000c1e1900 */
[----:B------:R-:W-:-:S02]  /*0310*/  IADD3 R2, PT, PT, R2, 0x1, RZ ;  /* 0x0000000102027810 */ /* 0x000fc40007ffe0ff */
[----:B------:R-:W-:Y:S02]  /*0320*/  IADD3 R3, PT, PT, R0, R3, RZ ;  /* 0x0000000300037210 */ /* 0x000fe40007ffe0ff */
[----:B------:R-:W-:Y:S01]  /*0330*/  ISETP.NE.AND P0, PT, R2, RZ, PT ;  /* 0x000000ff0200720c */ /* 0x000fe20003f05270 */
[----:B--2---:R-:W-:-:S04]  /*0340*/  FADD R7, R6, R7 ;  /* 0x0000000706077221 */ /* 0x004fc80000000000 */
[----:B---3--:R-:W-:-:S04]  /*0350*/  FADD R8, R8, R7 ;  /* 0x0000000708087221 */ /* 0x008fc80000000000 */
[----:B----4-:R-:W-:-:S05]  /*0360*/  FADD R9, R9, R8 ;  /* 0x0000000809097221 */ /* 0x010fca0000000000 */
[----:B------:R0:W-:Y:S01]  /*0370*/  STG.E desc[UR4][R4.64], R9 ;  /* 0x0000000904007986 */ /* 0x0001e2000c101904 */
[----:B------:R-:W-:Y:S05]  /*0380*/  @P0 BRA `(.L_x_7) ;  /* 0xfffffffc00c80947 */ /* 0x000fea000383ffff */
.L_x_6:
[----:B------:R-:W-:Y:S05]  /*0390*/  BSYNC.RECONVERGENT B0 ;  /* 0x0000000000007941 */ /* 0x000fea0003800200 */
.L_x_5:
[----:B------:R-:W-:Y:S05]  /*03a0*/  @!P1 EXIT ;  /* 0x000000000000994d */ /* 0x000fea0003800000 */
.L_x_8:
[----:B0-2---:R-:W0:Y:S02]  /*03b0*/  LDC.64 R4, c[0x0][0x380] ;  /* 0x0000e000ff047b82 */ /* 0x005e240000000a00 */
[----:B0-----:R-:W-:-:S05]  /*03c0*/  IMAD.WIDE R8, R3, 0x10, R4 ;  /* 0x0000001003087825 */ /* 0x001fca00078e0204 */
[----:B------:R-:W2:Y:S04]  /*03d0*/  LDG.E R2, desc[UR4][R8.64] ;  /* 0x0000000408027981 */ /* 0x000ea8000c1e1900 */
[----:B------:R-:W2:Y:S04]  /*03e0*/  LDG.E R5, desc[UR4][R8.64+0x4] ;  /* 0x0000040408057981 */ /* 0x000ea8000c1e1900 */
[----:B------:R-:W3:Y:S04]  /*03f0*/  LDG.E R4, desc[UR4][R8.64+0x8] ;  /* 0x0000080408047981 */ /* 0x000ee8000c1e1900 */
[----:B------:R-:W4:Y:S01]  /*0400*/  LDG.E R6, desc[UR4][R8.64+0xc] ;  /* 0x00000c0408067981 */ /* 0x000f22000c1e1900 */
        /* <DEDUP_REMOVED lines=15> */
[----:B0-----:R-:W2:Y:S04]  /*0500*/  LDG.E R9, desc[UR4][R6.64+0x4] ;  /* 0x0000040406097981 */ /* 0x001ea8000c1e1900 */
[----:B------:R-:W3:Y:S04]  /*0510*/  LDG.E R8, desc[UR4][R6.64+0x8] ;  /* 0x0000080406087981 */ /* 0x000ee8000c1e1900 */
[----:B------:R-:W4:Y:S01]  /*0520*/  LDG.E R10, desc[UR4][R6.64+0xc] ;  /* 0x00000c04060a7981 */ /* 0x000f22000c1e1900 */
[----:B--2---:R-:W-:-:S04]  /*0530*/  FADD R9, R2, R9 ;  /* 0x0000000902097221 */ /* 0x004fc80000000000 */
[----:B---3--:R-:W-:-:S04]  /*0540*/  FADD R9, R8, R9 ;  /* 0x0000000908097221 */ /* 0x008fc80000000000 */
[----:B----4-:R-:W-:Y:S01]  /*0550*/  FADD R11, R10, R9 ;  /* 0x000000090a0b7221 */ /* 0x010fe20000000000 */
[----:B------:R-:W-:-:S04]  /*0560*/  IMAD.WIDE R8, R0, 0x10, R6 ;  /* 0x0000001000087825 */ /* 0x000fc800078e0206 */
[----:B------:R2:W-:Y:S04]  /*0570*/  STG.E desc[UR4][R6.64], R11 ;  /* 0x0000000b06007986 */ /* 0x0005e8000c101904 */
[----:B------:R-:W3:Y:S04]  /*0580*/  LDG.E R2, desc[UR4][R8.64] ;  /* 0x0000000408027981 */ /* 0x000ee8000c1e1900 */
[----:B-1----:R-:W3:Y:S04]  /*0590*/  LDG.E R5, desc[UR4][R8.64+0x4] ;  /* 0x0000040408057981 */ /* 0x002ee8000c1e1900 */
[----:B------:R-:W4:Y:S04]  /*05a0*/  LDG.E R4, desc[UR4][R8.64+0x8] ;  /* 0x0000080408047981 */ /* 0x000f28000c1e1900 */
[----:B------:R-:W5:Y:S01]  /*05b0*/  LDG.E R10, desc[UR4][R8.64+0xc] ;  /* 0x00000c04080a7981 */ /* 0x000f62000c1e1900 */
[----:B------:R-:W-:-:S04]  /*05c0*/  LEA R3, R0, R3, 0x2 ;  /* 0x0000000300037211 */ /* 0x000fc800078e10ff */
[----:B------:R-:W-:Y:S01]  /*05d0*/  ISETP.GE.AND P0, PT, R3, UR6, PT ;  /* 0x0000000603007c0c */ /* 0x000fe2000bf06270 */
[----:B---3--:R-:W-:-:S04]  /*05e0*/  FADD R5, R2, R5 ;  /* 0x0000000502057221 */ /* 0x008fc80000000000 */
[----:B----4-:R-:W-:-:S04]  /*05f0*/  FADD R5, R4, R5 ;  /* 0x0000000504057221 */ /* 0x010fc80000000000 */
[----:B-----5:R-:W-:-:S05]  /*0600*/  FADD R5, R10, R5 ;  /* 0x000000050a057221 */ /* 0x020fca0000000000 */
[----:B------:R2:W-:Y:S01]  /*0610*/  STG.E desc[UR4][R8.64], R5 ;  /* 0x0000000508007986 */ /* 0x0005e2000c101904 */
[----:B------:R-:W-:Y:S05]  /*0620*/  @!P0 BRA `(.L_x_8) ;  /* 0xfffffffc00608947 */ /* 0x000fea000383ffff */
[----:B------:R-:W-:Y:S05]  /*0630*/  EXIT ;  /* 0x000000000000794d */ /* 0x000fea0003800000 */
.L_x_9:
        /* <DEDUP_REMOVED lines=12> */
.L_x_11:


//--------------------- .nv.shared.reserved.0     --------------------------
	.section	.nv.shared.reserved.0,"aw",@nobits
	.weak		__nv_reservedSMEM_offset_0_alias
	.size		__nv_reservedSMEM_offset_0_alias, 0, 64
	.other		__nv_reservedSMEM_offset_0_alias,@"STO_CUDA_RESERVED_SHARED STV_DEFAULT"
__nv_reservedSMEM_offset_0_alias:
	.zero		0
	.zero		64


//--------------------- .nv.constant0._Z11process_soaPfS_S_S_i --------------------------
	.section	.nv.constant0._Z11process_soaPfS_S_S_i,"a",@progbits
	.sectionflags	@""
	.align	4
.nv.constant0._Z11process_soaPfS_S_S_i:
	.zero		932


//--------------------- .nv.constant0._Z11process_aosP11ParticleAoSi --------------------------
	.section	.nv.constant0._Z11process_aosP11ParticleAoSi,"a",@progbits
	.sectionflags	@""
	.align	4
.nv.constant0._Z11process_aosP11ParticleAoSi:
	.zero		908


//--------------------- SYMBOLS --------------------------

	.type		.nv.reservedSmem.offset0,@object
	.size		.nv.reservedSmem.offset0,0x4
